//
// Generated by NVIDIA NVVM Compiler
//
// Compiler Build ID: CL-36424714
// Cuda compilation tools, release 13.0, V13.0.88
// Based on NVVM 20.0.0
//

.version 9.0
.target sm_100
.address_size 64

	// .globl	cuda_update_live

.visible .entry cuda_update_live(
	.param .u32 cuda_update_live_param_0,
	.param .u64 .ptr .align 1 cuda_update_live_param_1,
	.param .u64 .ptr .align 1 cuda_update_live_param_2,
	.param .u64 .ptr .align 1 cuda_update_live_param_3,
	.param .u64 .ptr .align 1 cuda_update_live_param_4,
	.param .f32 cuda_update_live_param_5,
	.param .f32 cuda_update_live_param_6,
	.param .f32 cuda_update_live_param_7,
	.param .u64 .ptr .align 1 cuda_update_live_param_8,
	.param .u64 .ptr .align 1 cuda_update_live_param_9,
	.param .u64 .ptr .align 1 cuda_update_live_param_10,
	.param .u64 .ptr .align 1 cuda_update_live_param_11,
	.param .u64 .ptr .align 1 cuda_update_live_param_12,
	.param .u64 .ptr .align 1 cuda_update_live_param_13,
	.param .u64 .ptr .align 1 cuda_update_live_param_14,
	.param .u64 .ptr .align 1 cuda_update_live_param_15,
	.param .u64 .ptr .align 1 cuda_update_live_param_16,
	.param .u32 cuda_update_live_param_17
)
{
	.reg .pred 	%p<8>;
	.reg .b16 	%rs<4>;
	.reg .b32 	%r<25>;
	.reg .b32 	%f<5>;
	.reg .b64 	%rd<55>;

	ld.param.u32 	%r9, [cuda_update_live_param_0];
	ld.param.u64 	%rd10, [cuda_update_live_param_1];
	ld.param.u64 	%rd22, [cuda_update_live_param_2];
	ld.param.u64 	%rd12, [cuda_update_live_param_4];
	ld.param.f32 	%f1, [cuda_update_live_param_5];
	ld.param.f32 	%f2, [cuda_update_live_param_6];
	ld.param.f32 	%f3, [cuda_update_live_param_7];
	ld.param.u64 	%rd13, [cuda_update_live_param_8];
	ld.param.u64 	%rd14, [cuda_update_live_param_9];
	ld.param.u64 	%rd15, [cuda_update_live_param_10];
	ld.param.u64 	%rd17, [cuda_update_live_param_12];
	ld.param.u64 	%rd18, [cuda_update_live_param_13];
	ld.param.u64 	%rd20, [cuda_update_live_param_15];
	ld.param.u64 	%rd21, [cuda_update_live_param_16];
	ld.param.u32 	%r8, [cuda_update_live_param_17];
	cvta.to.global.u64 	%rd1, %rd22;
	mov.u32 	%r10, %tid.x;
	mov.u32 	%r11, %ctaid.x;
	mov.u32 	%r12, %ntid.x;
	mad.lo.s32 	%r1, %r11, %r12, %r10;
	setp.ge.s32 	%p1, %r1, %r9;
	@%p1 bra 	$L__BB0_10;
	cvta.to.global.u64 	%rd23, %rd18;
	cvt.s64.s32 	%rd24, %r1;
	add.s64 	%rd2, %rd23, %rd24;
	ld.global.u8 	%rs1, [%rd2];
	setp.eq.s16 	%p2, %rs1, 0;
	@%p2 bra 	$L__BB0_10;
	cvta.to.global.u64 	%rd25, %rd13;
	mul.wide.s32 	%rd26, %r1, 4;
	add.s64 	%rd27, %rd25, %rd26;
	ld.global.u32 	%r13, [%rd27];
	cvta.to.global.u64 	%rd28, %rd10;
	mul.wide.u32 	%rd29, %r13, 4;
	add.s64 	%rd30, %rd28, %rd29;
	ld.global.f32 	%f4, [%rd30];
	setp.leu.f32 	%p3, %f4, %f3;
	@%p3 bra 	$L__BB0_10;
	cvta.to.global.u64 	%rd31, %rd15;
	add.s64 	%rd3, %rd31, %rd26;
	ld.global.u32 	%r23, [%rd3];
	ld.global.u32 	%r14, [%rd3+4];
	setp.ge.u32 	%p4, %r23, %r14;
	@%p4 bra 	$L__BB0_6;
	ld.param.u64 	%rd54, [cuda_update_live_param_14];
	ld.param.u64 	%rd52, [cuda_update_live_param_3];
	cvta.to.global.u64 	%rd4, %rd14;
	cvta.to.global.u64 	%rd5, %rd52;
	cvta.to.global.u64 	%rd6, %rd12;
	cvta.to.global.u64 	%rd7, %rd54;
$L__BB0_5:
	mul.wide.s32 	%rd33, %r23, 4;
	add.s64 	%rd34, %rd4, %rd33;
	ld.global.u32 	%r15, [%rd34];
	shl.b32 	%r16, %r15, 2;
	mul.wide.s32 	%rd35, %r16, 4;
	add.s64 	%rd36, %rd1, %rd35;
	st.global.f32 	[%rd36], %f1;
	st.global.f32 	[%rd36+4], %f1;
	st.global.f32 	[%rd36+8], %f1;
	st.global.f32 	[%rd36+12], %f1;
	cvt.s64.s32 	%rd37, %r15;
	mul.wide.s32 	%rd38, %r15, 4;
	add.s64 	%rd39, %rd5, %rd38;
	st.global.f32 	[%rd39], %f2;
	add.s64 	%rd40, %rd6, %rd38;
	mov.b32 	%r17, 0;
	st.global.u32 	[%rd40], %r17;
	add.s64 	%rd41, %rd7, %rd37;
	mov.b16 	%rs2, 2;
	st.global.u8 	[%rd41], %rs2;
	add.s32 	%r23, %r23, 1;
	ld.global.u32 	%r18, [%rd3+4];
	setp.lt.u32 	%p5, %r23, %r18;
	@%p5 bra 	$L__BB0_5;
$L__BB0_6:
	cvta.to.global.u64 	%rd42, %rd17;
	mul.wide.s32 	%rd43, %r1, 4;
	add.s64 	%rd8, %rd42, %rd43;
	ld.global.u32 	%r24, [%rd8];
	ld.global.u32 	%r19, [%rd8+4];
	setp.ge.u32 	%p6, %r24, %r19;
	@%p6 bra 	$L__BB0_9;
	ld.param.u64 	%rd53, [cuda_update_live_param_11];
	cvta.to.global.u64 	%rd9, %rd53;
$L__BB0_8:
	mul.wide.s32 	%rd44, %r24, 4;
	add.s64 	%rd45, %rd9, %rd44;
	ld.global.u32 	%r20, [%rd45];
	mul.wide.u32 	%rd46, %r20, 4;
	add.s64 	%rd47, %rd1, %rd46;
	st.global.f32 	[%rd47], %f1;
	add.s32 	%r24, %r24, 1;
	ld.global.u32 	%r21, [%rd8+4];
	setp.lt.u32 	%p7, %r24, %r21;
	@%p7 bra 	$L__BB0_8;
$L__BB0_9:
	mov.b16 	%rs3, 0;
	st.global.u8 	[%rd2], %rs3;
	cvta.to.global.u64 	%rd48, %rd21;
	add.s64 	%rd50, %rd48, %rd43;
	st.global.u32 	[%rd50], %r8;
	cvta.to.global.u64 	%rd51, %rd20;
	atom.global.add.u32 	%r22, [%rd51], -1;
$L__BB0_10:
	ret;

}


// ===== COMPILED SASS (sm_100) =====

	.target	sm_100

	.elftype	@"ET_EXEC"


//--------------------- .note.nv.tkinfo           --------------------------
	.section	.note.nv.tkinfo,"",@"SHT_NOTE"
	.sectionflags	@"SHF_NOTE_NV_TKINFO"
	.tkinfo
        /*0018*/ 	.word	0x00000002
        /*0030*/ 	.string	""
        /*0030*/ 	.string	"ptxas"
        /*0030*/ 	.string	"Cuda compilation tools, release 13.0, V13.0.88"
        /*0030*/ 	.string	"Build cuda_13.0.r13.0/compiler.36424714_0"
        /*0030*/ 	.string	"-arch sm_100 -m 64 "



//--------------------- .note.nv.cuinfo           --------------------------
	.section	.note.nv.cuinfo,"",@"SHT_NOTE"
	.sectionflags	@"SHF_NOTE_NV_CUINFO"
        /*0018*/ 	.short	0x0002
        /*001a*/ 	.short	0x0064
        /*001c*/ 	.short	0x0082
	.zero		2


//--------------------- .nv.info                  --------------------------
	.section	.nv.info,"",@"SHT_CUDA_INFO"
	.align	4


	//----- nvinfo : EIATTR_REGCOUNT
	.align		4
        /*0000*/ 	.byte	0x04, 0x2f
        /*0002*/ 	.short	(.L_1 - .L_0)
	.align		4
.L_0:
        /*0004*/ 	.word	index@(cuda_update_live)
        /*0008*/ 	.word	0x0000001c


	//----- nvinfo : EIATTR_FRAME_SIZE
	.align		4
.L_1:
        /*000c*/ 	.byte	0x04, 0x11
        /*000e*/ 	.short	(.L_3 - .L_2)
	.align		4
.L_2:
        /*0010*/ 	.word	index@(cuda_update_live)
        /*0014*/ 	.word	0x00000000


	//----- nvinfo : EIATTR_MIN_STACK_SIZE
	.align		4
.L_3:
        /*0018*/ 	.byte	0x04, 0x12
        /*001a*/ 	.short	(.L_5 - .L_4)
	.align		4
.L_4:
        /*001c*/ 	.word	index@(cuda_update_live)
        /*0020*/ 	.word	0x00000000
.L_5:


//--------------------- .nv.compat                --------------------------
	.section	.nv.compat,"",@"SHT_CUDA_COMPAT_INFO"
	.align	4
        /*0000*/ 	.byte	0x02, 0x09, 0x00, 0x00, 0x02, 0x02, 0x01, 0x00, 0x02, 0x05, 0x05, 0x00, 0x03, 0x07, 0x01, 0x01
        /*0010*/ 	.byte	0x02, 0x03, 0x00, 0x00, 0x02, 0x06, 0x01, 0x00, 0x04, 0x0b, 0x08, 0x00, 0x09, 0x00, 0x00, 0x00
        /*0020*/ 	.byte	0x00, 0x00, 0x00, 0x00


//--------------------- .nv.info.cuda_update_live --------------------------
	.section	.nv.info.cuda_update_live,"",@"SHT_CUDA_INFO"
	.sectionflags	@""
	.align	4


	//----- nvinfo : EIATTR_CUDA_API_VERSION
	.align		4
        /*0000*/ 	.byte	0x04, 0x37
        /*0002*/ 	.short	(.L_7 - .L_6)
.L_6:
        /*0004*/ 	.word	0x00000082


	//----- nvinfo : EIATTR_KPARAM_INFO
	.align		4
.L_7:
        /*0008*/ 	.byte	0x04, 0x17
        /*000a*/ 	.short	(.L_9 - .L_8)
.L_8:
        /*000c*/ 	.word	0x00000000
        /*0010*/ 	.short	0x0011
        /*0012*/ 	.short	0x0080
        /*0014*/ 	.byte	0x00, 0xf0, 0x11, 0x00


	//----- nvinfo : EIATTR_KPARAM_INFO
	.align		4
.L_9:
        /*0018*/ 	.byte	0x04, 0x17
        /*001a*/ 	.short	(.L_11 - .L_10)
.L_10:
        /*001c*/ 	.word	0x00000000
        /*0020*/ 	.short	0x0010
        /*0022*/ 	.short	0x0078
        /*0024*/ 	.byte	0x00, 0xf5, 0x21, 0x00


	//----- nvinfo : EIATTR_KPARAM_INFO
	.align		4
.L_11:
        /*0028*/ 	.byte	0x04, 0x17
        /*002a*/ 	.short	(.L_13 - .L_12)
.L_12:
        /*002c*/ 	.word	0x00000000
        /*0030*/ 	.short	0x000f
        /*0032*/ 	.short	0x0070
        /*0034*/ 	.byte	0x00, 0xf5, 0x21, 0x00


	//----- nvinfo : EIATTR_KPARAM_INFO
	.align		4
.L_13:
        /*0038*/ 	.byte	0x04, 0x17
        /*003a*/ 	.short	(.L_15 - .L_14)
.L_14:
        /*003c*/ 	.word	0x00000000
        /*0040*/ 	.short	0x000e
        /*0042*/ 	.short	0x0068
        /*0044*/ 	.byte	0x00, 0xf5, 0x21, 0x00


	//----- nvinfo : EIATTR_KPARAM_INFO
	.align		4
.L_15:
        /*0048*/ 	.byte	0x04, 0x17
        /*004a*/ 	.short	(.L_17 - .L_16)
.L_16:
        /*004c*/ 	.word	0x00000000
        /*0050*/ 	.short	0x000d
        /*0052*/ 	.short	0x0060
        /*0054*/ 	.byte	0x00, 0xf5, 0x21, 0x00


	//----- nvinfo : EIATTR_KPARAM_INFO
	.align		4
.L_17:
        /*0058*/ 	.byte	0x04, 0x17
        /*005a*/ 	.short	(.L_19 - .L_18)
.L_18:
        /*005c*/ 	.word	0x00000000
        /*0060*/ 	.short	0x000c
        /*0062*/ 	.short	0x0058
        /*0064*/ 	.byte	0x00, 0xf5, 0x21, 0x00


	//----- nvinfo : EIATTR_KPARAM_INFO
	.align		4
.L_19:
        /*0068*/ 	.byte	0x04, 0x17
        /*006a*/ 	.short	(.L_21 - .L_20)
.L_20:
        /*006c*/ 	.word	0x00000000
        /*0070*/ 	.short	0x000b
        /*0072*/ 	.short	0x0050
        /*0074*/ 	.byte	0x00, 0xf5, 0x21, 0x00


	//----- nvinfo : EIATTR_KPARAM_INFO
	.align		4
.L_21:
        /*0078*/ 	.byte	0x04, 0x17
        /*007a*/ 	.short	(.L_23 - .L_22)
.L_22:
        /*007c*/ 	.word	0x00000000
        /*0080*/ 	.short	0x000a
        /*0082*/ 	.short	0x0048
        /*0084*/ 	.byte	0x00, 0xf5, 0x21, 0x00


	//----- nvinfo : EIATTR_KPARAM_INFO
	.align		4
.L_23:
        /*0088*/ 	.byte	0x04, 0x17
        /*008a*/ 	.short	(.L_25 - .L_24)
.L_24:
        /*008c*/ 	.word	0x00000000
        /*0090*/ 	.short	0x0009
        /*0092*/ 	.short	0x0040
        /*0094*/ 	.byte	0x00, 0xf5, 0x21, 0x00


	//----- nvinfo : EIATTR_KPARAM_INFO
	.align		4
.L_25:
        /*0098*/ 	.byte	0x04, 0x17
        /*009a*/ 	.short	(.L_27 - .L_26)
.L_26:
        /*009c*/ 	.word	0x00000000
        /*00a0*/ 	.short	0x0008
        /*00a2*/ 	.short	0x0038
        /*00a4*/ 	.byte	0x00, 0xf5, 0x21, 0x00


	//----- nvinfo : EIATTR_KPARAM_INFO
	.align		4
.L_27:
        /*00a8*/ 	.byte	0x04, 0x17
        /*00aa*/ 	.short	(.L_29 - .L_28)
.L_28:
        /*00ac*/ 	.word	0x00000000
        /*00b0*/ 	.short	0x0007
        /*00b2*/ 	.short	0x0030
        /*00b4*/ 	.byte	0x00, 0xf0, 0x11, 0x00


	//----- nvinfo : EIATTR_KPARAM_INFO
	.align		4
.L_29:
        /*00b8*/ 	.byte	0x04, 0x17
        /*00ba*/ 	.short	(.L_31 - .L_30)
.L_30:
        /*00bc*/ 	.word	0x00000000
        /*00c0*/ 	.short	0x0006
        /*00c2*/ 	.short	0x002c
        /*00c4*/ 	.byte	0x00, 0xf0, 0x11, 0x00


	//----- nvinfo : EIATTR_KPARAM_INFO
	.align		4
.L_31:
        /*00c8*/ 	.byte	0x04, 0x17
        /*00ca*/ 	.short	(.L_33 - .L_32)
.L_32:
        /*00cc*/ 	.word	0x00000000
        /*00d0*/ 	.short	0x0005
        /*00d2*/ 	.short	0x0028
        /*00d4*/ 	.byte	0x00, 0xf0, 0x11, 0x00


	//----- nvinfo : EIATTR_KPARAM_INFO
	.align		4
.L_33:
        /*00d8*/ 	.byte	0x04, 0x17
        /*00da*/ 	.short	(.L_35 - .L_34)
.L_34:
        /*00dc*/ 	.word	0x00000000
        /*00e0*/ 	.short	0x0004
        /*00e2*/ 	.short	0x0020
        /*00e4*/ 	.byte	0x00, 0xf5, 0x21, 0x00


	//----- nvinfo : EIATTR_KPARAM_INFO
	.align		4
.L_35:
        /*00e8*/ 	.byte	0x04, 0x17
        /*00ea*/ 	.short	(.L_37 - .L_36)
.L_36:
        /*00ec*/ 	.word	0x00000000
        /*00f0*/ 	.short	0x0003
        /*00f2*/ 	.short	0x0018
        /*00f4*/ 	.byte	0x00, 0xf5, 0x21, 0x00


	//----- nvinfo : EIATTR_KPARAM_INFO
	.align		4
.L_37:
        /*00f8*/ 	.byte	0x04, 0x17
        /*00fa*/ 	.short	(.L_39 - .L_38)
.L_38:
        /*00fc*/ 	.word	0x00000000
        /*0100*/ 	.short	0x0002
        /*0102*/ 	.short	0x0010
        /*0104*/ 	.byte	0x00, 0xf5, 0x21, 0x00


	//----- nvinfo : EIATTR_KPARAM_INFO
	.align		4
.L_39:
        /*0108*/ 	.byte	0x04, 0x17
        /*010a*/ 	.short	(.L_41 - .L_40)
.L_40:
        /*010c*/ 	.word	0x00000000
        /*0110*/ 	.short	0x0001
        /*0112*/ 	.short	0x0008
        /*0114*/ 	.byte	0x00, 0xf5, 0x21, 0x00


	//----- nvinfo : EIATTR_KPARAM_INFO
	.align		4
.L_41:
        /*0118*/ 	.byte	0x04, 0x17
        /*011a*/ 	.short	(.L_43 - .L_42)
.L_42:
        /*011c*/ 	.word	0x00000000
        /*0120*/ 	.short	0x0000
        /*0122*/ 	.short	0x0000
        /*0124*/ 	.byte	0x00, 0xf0, 0x11, 0x00


	//----- nvinfo : EIATTR_SPARSE_MMA_MASK
	.align		4
.L_43:
        /*0128*/ 	.byte	0x03, 0x50
        /*012a*/ 	.short	0x0000


	//----- nvinfo : EIATTR_MAXREG_COUNT
	.align		4
        /*012c*/ 	.byte	0x03, 0x1b
        /*012e*/ 	.short	0x00ff


	//----- nvinfo : EIATTR_MERCURY_ISA_VERSION
	.align		4
        /*0130*/ 	.byte	0x03, 0x5f
        /*0132*/ 	.short	0x0101


	//----- nvinfo : EIATTR_INT_WARP_WIDE_INSTR_OFFSETS
	.align		4
        /*0134*/ 	.byte	0x04, 0x31
        /*0136*/ 	.short	(.L_45 - .L_44)


	//   ....[0]....
.L_44:
        /*0138*/ 	.word	0x00000530


	//----- nvinfo : EIATTR_VRC_CTA_INIT_COUNT
	.align		4
.L_45:
        /*013c*/ 	.byte	0x02, 0x4a
	.zero		1
	.zero		1


	//----- nvinfo : EIATTR_EXIT_INSTR_OFFSETS
	.align		4
        /*0140*/ 	.byte	0x04, 0x1c
        /*0142*/ 	.short	(.L_47 - .L_46)


	//   ....[0]....
.L_46:
        /*0144*/ 	.word	0x00000070


	//   ....[1]....
        /*0148*/ 	.word	0x000000e0


	//   ....[2]....
        /*014c*/ 	.word	0x00000170


	//   ....[3]....
        /*0150*/ 	.word	0x000005c0


	//----- nvinfo : EIATTR_CRS_STACK_SIZE
	.align		4
.L_47:
        /*0154*/ 	.byte	0x04, 0x1e
        /*0156*/ 	.short	(.L_49 - .L_48)
.L_48:
        /*0158*/ 	.word	0x00000000


	//----- nvinfo : EIATTR_CBANK_PARAM_SIZE
	.align		4
.L_49:
        /*015c*/ 	.byte	0x03, 0x19
        /*015e*/ 	.short	0x0084


	//----- nvinfo : EIATTR_PARAM_CBANK
	.align		4
        /*0160*/ 	.byte	0x04, 0x0a
        /*0162*/ 	.short	(.L_51 - .L_50)
	.align		4
.L_50:
        /*0164*/ 	.word	index@(.nv.constant0.cuda_update_live)
        /*0168*/ 	.short	0x0380
        /*016a*/ 	.short	0x0084


	//----- nvinfo : EIATTR_SW_WAR
	.align		4
.L_51:
        /*016c*/ 	.byte	0x04, 0x36
        /*016e*/ 	.short	(.L_53 - .L_52)
.L_52:
        /*0170*/ 	.word	0x00000008
.L_53:


//--------------------- .nv.callgraph             --------------------------
	.section	.nv.callgraph,"",@"SHT_CUDA_CALLGRAPH"
	.align	4
	.sectionentsize	8
	.align		4
        /*0000*/ 	.word	0x00000000
	.align		4
        /*0004*/ 	.word	0xffffffff
	.align		4
        /*0008*/ 	.word	0x00000000
	.align		4
        /*000c*/ 	.word	0xfffffffe
	.align		4
        /*0010*/ 	.word	0x00000000
	.align		4
        /*0014*/ 	.word	0xfffffffd
	.align		4
        /*0018*/ 	.word	0x00000000
	.align		4
        /*001c*/ 	.word	0xfffffffc


//--------------------- .text.cuda_update_live    --------------------------
	.section	.text.cuda_update_live,"ax",@progbits
	.align	128
        .global         cuda_update_live
        .type           cuda_update_live,@function
        .size           cuda_update_live,(.L_x_7 - cuda_update_live)
        .other          cuda_update_live,@"STO_CUDA_ENTRY STV_DEFAULT"
cuda_update_live:
.text.cuda_update_live:
[----:B------:R-:W-:Y:S01]  /*0000*/  LDC R1, c[0x0][0x37c] ;  /* 0x0000df00ff017b82 */ /* 0x000fe20000000800 */
[----:B------:R-:W0:Y:S07]  /*0010*/  S2R R0, SR_TID.X ;  /* 0x0000000000007919 */ /* 0x000e2e0000002100 */
[----:B------:R-:W0:Y:S01]  /*0020*/  S2UR UR4, SR_CTAID.X ;  /* 0x00000000000479c3 */ /* 0x000e220000002500 */
[----:B------:R-:W1:Y:S07]  /*0030*/  LDCU UR5, c[0x0][0x380] ;  /* 0x00007000ff0577ac */ /* 0x000e6e0008000800 */
[----:B------:R-:W0:Y:S02]  /*0040*/  LDC R3, c[0x0][0x360] ;  /* 0x0000d800ff037b82 */ /* 0x000e240000000800 */
[----:B0-----:R-:W-:-:S05]  /*0050*/  IMAD R0, R3, UR4, R0 ;  /* 0x0000000403007c24 */ /* 0x001fca000f8e0200 */
[----:B-1----:R-:W-:-:S13]  /*0060*/  ISETP.GE.AND P0, PT, R0, UR5, PT ;  /* 0x0000000500007c0c */ /* 0x002fda000bf06270 */
[----:B------:R-:W-:Y:S05]  /*0070*/  @P0 EXIT ;  /* 0x000000000000094d */ /* 0x000fea0003800000 */
[----:B------:R-:W0:Y:S01]  /*0080*/  LDCU.64 UR4, c[0x0][0x3e0] ;  /* 0x00007c00ff0477ac */ /* 0x000e220008000a00 */
[----:B------:R-:W1:Y:S01]  /*0090*/  LDCU.64 UR6, c[0x0][0x358] ;  /* 0x00006b00ff0677ac */ /* 0x000e620008000a00 */
[----:B0-----:R-:W-:-:S04]  /*00a0*/  IADD3 R18, P0, PT, R0, UR4, RZ ;  /* 0x0000000400127c10 */ /* 0x001fc8000ff1e0ff */
[----:B------:R-:W-:-:S05]  /*00b0*/  LEA.HI.X.SX32 R19, R0, UR5, 0x1, P0 ;  /* 0x0000000500137c11 */ /* 0x000fca00080f0eff */
[----:B-1----:R-:W2:Y:S02]  /*00c0*/  LDG.E.U8 R2, desc[UR6][R18.64] ;  /* 0x0000000612027981 */ /* 0x002ea4000c1e1100 */
[----:B--2---:R-:W-:-:S13]  /*00d0*/  ISETP.NE.AND P0, PT, R2, RZ, PT ;  /* 0x000000ff0200720c */ /* 0x004fda0003f05270 */
[----:B------:R-:W-:Y:S05]  /*00e0*/  @!P0 EXIT ;  /* 0x000000000000894d */ /* 0x000fea0003800000 */
[----:B------:R-:W0:Y:S01]  /*00f0*/  LDC.64 R2, c[0x0][0x3b8] ;  /* 0x0000ee00ff027b82 */ /* 0x000e220000000a00 */
[----:B------:R-:W1:Y:S07]  /*0100*/  LDCU UR4, c[0x0][0x3b0] ;  /* 0x00007600ff0477ac */ /* 0x000e6e0008000800 */
[----:B------:R-:W2:Y:S01]  /*0110*/  LDC.64 R4, c[0x0][0x388] ;  /* 0x0000e200ff047b82 */ /* 0x000ea20000000a00 */
[----:B0-----:R-:W-:-:S06]  /*0120*/  IMAD.WIDE R2, R0, 0x4, R2 ;  /* 0x0000000400027825 */ /* 0x001fcc00078e0202 */
[----:B------:R-:W2:Y:S02]  /*0130*/  LDG.E R3, desc[UR6][R2.64] ;  /* 0x0000000602037981 */ /* 0x000ea4000c1e1900 */
[----:B--2---:R-:W-:-:S06]  /*0140*/  IMAD.WIDE.U32 R4, R3, 0x4, R4 ;  /* 0x0000000403047825 */ /* 0x004fcc00078e0004 */
[----:B------:R-:W1:Y:S02]  /*0150*/  LDG.E R4, desc[UR6][R4.64] ;  /* 0x0000000604047981 */ /* 0x000e64000c1e1900 */
[----:B-1----:R-:W-:-:S13]  /*0160*/  FSETP.GT.AND P0, PT, R4, UR4, PT ;  /* 0x0000000404007c0b */ /* 0x002fda000bf04000 */
[----:B------:R-:W-:Y:S05]  /*0170*/  @!P0 EXIT ;  /* 0x000000000000894d */ /* 0x000fea0003800000 */
[----:B------:R-:W0:Y:S01]  /*0180*/  LDC.64 R2, c[0x0][0x3c8] ;  /* 0x0000f200ff027b82 */ /* 0x000e220000000a00 */
[----:B------:R-:W1:Y:S01]  /*0190*/  LDCU.64 UR4, c[0x0][0x3e8] ;  /* 0x00007d00ff0477ac */ /* 0x000e620008000a00 */
[----:B0-----:R-:W-:-:S05]  /*01a0*/  IMAD.WIDE R2, R0, 0x4, R2 ;  /* 0x0000000400027825 */ /* 0x001fca00078e0202 */
[----:B------:R-:W2:Y:S04]  /*01b0*/  LDG.E R15, desc[UR6][R2.64] ;  /* 0x00000006020f7981 */ /* 0x000ea8000c1e1900 */
[----:B------:R-:W2:Y:S01]  /*01c0*/  LDG.E R4, desc[UR6][R2.64+0x4] ;  /* 0x0000040602047981 */ /* 0x000ea2000c1e1900 */
[----:B------:R-:W-:Y:S01]  /*01d0*/  BSSY.RECONVERGENT B0, `(.L_x_0) ;  /* 0x000001d000007945 */ /* 0x000fe20003800200 */
[----:B--2---:R-:W-:-:S13]  /*01e0*/  ISETP.GE.U32.AND P0, PT, R15, R4, PT ;  /* 0x000000040f00720c */ /* 0x004fda0003f06070 */
[----:B-1----:R-:W-:Y:S05]  /*01f0*/  @P0 BRA `(.L_x_1) ;  /* 0x0000000000680947 */ /* 0x002fea0003800000 */
[----:B------:R-:W0:Y:S08]  /*0200*/  LDC.64 R4, c[0x0][0x3c0] ;  /* 0x0000f000ff047b82 */ /* 0x000e300000000a00 */
[----:B------:R-:W1:Y:S08]  /*0210*/  LDC.64 R6, c[0x0][0x3a0] ;  /* 0x0000e800ff067b82 */ /* 0x000e700000000a00 */
[----:B------:R-:W2:Y:S08]  /*0220*/  LDC.64 R8, c[0x0][0x390] ;  /* 0x0000e400ff087b82 */ /* 0x000eb00000000a00 */
[----:B------:R-:W3:Y:S08]  /*0230*/  LDC.64 R10, c[0x0][0x398] ;  /* 0x0000e600ff0a7b82 */ /* 0x000ef00000000a00 */
[----:B------:R-:W4:Y:S02]  /*0240*/  LDC.64 R12, c[0x0][0x3a8] ;  /* 0x0000ea00ff0c7b82 */ /* 0x000f240000000a00 */
.L_x_2:
[----:B0-----:R-:W-:-:S06]  /*0250*/  IMAD.WIDE R22, R15, 0x4, R4 ;  /* 0x000000040f167825 */ /* 0x001fcc00078e0204 */
[----:B------:R-:W5:Y:S01]  /*0260*/  LDG.E R23, desc[UR6][R22.64] ;  /* 0x0000000616177981 */ /* 0x000f62000c1e1900 */
[----:B------:R-:W-:Y:S02]  /*0270*/  IMAD.MOV.U32 R14, RZ, RZ, 0x2 ;  /* 0x00000002ff0e7424 */ /* 0x000fe400078e00ff */
[C---:B-----5:R-:W-:Y:S01]  /*0280*/  IMAD.SHL.U32 R25, R23.reuse, 0x4, RZ ;  /* 0x0000000417197824 */ /* 0x060fe200078e00ff */
[C---:B------:R-:W-:Y:S01]  /*0290*/  IADD3 R16, P0, PT, R23.reuse, UR4, RZ ;  /* 0x0000000417107c10 */ /* 0x040fe2000ff1e0ff */
[----:B---3--:R-:W-:-:S03]  /*02a0*/  IMAD.WIDE R20, R23, 0x4, R10 ;  /* 0x0000000417147825 */ /* 0x008fc600078e020a */
[----:B------:R-:W-:Y:S01]  /*02b0*/  LEA.HI.X.SX32 R17, R23, UR5, 0x1, P0 ;  /* 0x0000000517117c11 */ /* 0x000fe200080f0eff */
[----:B--2---:R-:W-:-:S04]  /*02c0*/  IMAD.WIDE R24, R25, 0x4, R8 ;  /* 0x0000000419187825 */ /* 0x004fc800078e0208 */
[----:B-1----:R-:W-:Y:S01]  /*02d0*/  IMAD.WIDE R22, R23, 0x4, R6 ;  /* 0x0000000417167825 */ /* 0x002fe200078e0206 */
[----:B----4-:R-:W-:Y:S04]  /*02e0*/  STG.E desc[UR6][R24.64], R12 ;  /* 0x0000000c18007986 */ /* 0x010fe8000c101906 */
[----:B------:R-:W-:Y:S04]  /*02f0*/  STG.E desc[UR6][R24.64+0x4], R12 ;  /* 0x0000040c18007986 */ /* 0x000fe8000c101906 */
[----:B------:R-:W-:Y:S04]  /*0300*/  STG.E desc[UR6][R24.64+0x8], R12 ;  /* 0x0000080c18007986 */ /* 0x000fe8000c101906 */
[----:B------:R0:W-:Y:S04]  /*0310*/  STG.E desc[UR6][R24.64+0xc], R12 ;  /* 0x00000c0c18007986 */ /* 0x0001e8000c101906 */
[----:B------:R1:W-:Y:S04]  /*0320*/  STG.E desc[UR6][R20.64], R13 ;  /* 0x0000000d14007986 */ /* 0x0003e8000c101906 */
[----:B------:R1:W-:Y:S01]  /*0330*/  STG.E desc[UR6][R22.64], RZ ;  /* 0x000000ff16007986 */ /* 0x0003e2000c101906 */
[----:B0-----:R-:W-:-:S05]  /*0340*/  PRMT R25, R14, 0x7610, R25 ;  /* 0x000076100e197816 */ /* 0x001fca0000000019 */
[----:B------:R1:W-:Y:S04]  /*0350*/  STG.E.U8 desc[UR6][R16.64], R25 ;  /* 0x0000001910007986 */ /* 0x0003e8000c101106 */
[----:B------:R-:W2:Y:S01]  /*0360*/  LDG.E R14, desc[UR6][R2.64+0x4] ;  /* 0x00000406020e7981 */ /* 0x000ea2000c1e1900 */
[----:B------:R-:W-:-:S04]  /*0370*/  IADD3 R15, PT, PT, R15, 0x1, RZ ;  /* 0x000000010f0f7810 */ /* 0x000fc80007ffe0ff */
[----:B--2---:R-:W-:-:S13]  /*0380*/  ISETP.GE.U32.AND P0, PT, R15, R14, PT ;  /* 0x0000000e0f00720c */ /* 0x004fda0003f06070 */
[----:B-1----:R-:W-:Y:S05]  /*0390*/  @!P0 BRA `(.L_x_2) ;  /* 0xfffffffc00ac8947 */ /* 0x002fea000383ffff */
.L_x_1:
[----:B------:R-:W-:Y:S05]  /*03a0*/  BSYNC.RECONVERGENT B0 ;  /* 0x0000000000007941 */ /* 0x000fea0003800200 */
.L_x_0:
[----:B------:R-:W0:Y:S01]  /*03b0*/  LDC.64 R4, c[0x0][0x3d8] ;  /* 0x0000f600ff047b82 */ /* 0x000e220000000a00 */
[----:B------:R-:W1:Y:S07]  /*03c0*/  S2R R20, SR_LANEID ;  /* 0x0000000000147919 */ /* 0x000e6e0000000000 */
[----:B------:R-:W2:Y:S08]  /*03d0*/  LDC R21, c[0x0][0x400] ;  /* 0x00010000ff157b82 */ /* 0x000eb00000000800 */
[----:B------:R-:W3:Y:S01]  /*03e0*/  LDC.64 R6, c[0x0][0x3f8] ;  /* 0x0000fe00ff067b82 */ /* 0x000ee20000000a00 */
[----:B0-----:R-:W-:-:S05]  /*03f0*/  IMAD.WIDE R4, R0, 0x4, R4 ;  /* 0x0000000400047825 */ /* 0x001fca00078e0204 */
[----:B------:R-:W4:Y:S04]  /*0400*/  LDG.E R12, desc[UR6][R4.64] ;  /* 0x00000006040c7981 */ /* 0x000f28000c1e1900 */
[----:B------:R-:W4:Y:S01]  /*0410*/  LDG.E R9, desc[UR6][R4.64+0x4] ;  /* 0x0000040604097981 */ /* 0x000f22000c1e1900 */
[----:B------:R-:W0:Y:S01]  /*0420*/  LDC.64 R2, c[0x0][0x3f0] ;  /* 0x0000fc00ff027b82 */ /* 0x000e220000000a00 */
[----:B------:R-:W-:Y:S01]  /*0430*/  BSSY.RECONVERGENT B0, `(.L_x_3) ;  /* 0x000000f000007945 */ /* 0x000fe20003800200 */
[----:B----4-:R-:W-:-:S13]  /*0440*/  ISETP.GE.U32.AND P0, PT, R12, R9, PT ;  /* 0x000000090c00720c */ /* 0x010fda0003f06070 */
[----:B0123--:R-:W-:Y:S05]  /*0450*/  @P0 BRA `(.L_x_4) ;  /* 0x0000000000300947 */ /* 0x00ffea0003800000 */
[----:B------:R-:W0:Y:S01]  /*0460*/  LDC R23, c[0x0][0x3a8] ;  /* 0x0000ea00ff177b82 */ /* 0x000e220000000800 */
[----:B------:R-:W-:-:S07]  /*0470*/  IMAD.MOV.U32 R17, RZ, RZ, R12 ;  /* 0x000000ffff117224 */ /* 0x000fce00078e000c */
[----:B------:R-:W1:Y:S08]  /*0480*/  LDC.64 R8, c[0x0][0x3d0] ;  /* 0x0000f400ff087b82 */ /* 0x000e700000000a00 */
[----:B------:R-:W2:Y:S02]  /*0490*/  LDC.64 R10, c[0x0][0x390] ;  /* 0x0000e400ff0a7b82 */ /* 0x000ea40000000a00 */
.L_x_5:
[----:B-1----:R-:W-:-:S06]  /*04a0*/  IMAD.WIDE R12, R17, 0x4, R8 ;  /* 0x00000004110c7825 */ /* 0x002fcc00078e0208 */
[----:B------:R-:W2:Y:S02]  /*04b0*/  LDG.E R13, desc[UR6][R12.64] ;  /* 0x000000060c0d7981 */ /* 0x000ea4000c1e1900 */
[----:B--2---:R-:W-:-:S05]  /*04c0*/  IMAD.WIDE.U32 R14, R13, 0x4, R10 ;  /* 0x000000040d0e7825 */ /* 0x004fca00078e000a */
[----:B0-----:R3:W-:Y:S04]  /*04d0*/  STG.E desc[UR6][R14.64], R23 ;  /* 0x000000170e007986 */ /* 0x0017e8000c101906 */
[----:B------:R-:W2:Y:S01]  /*04e0*/  LDG.E R16, desc[UR6][R4.64+0x4] ;  /* 0x0000040604107981 */ /* 0x000ea2000c1e1900 */
[----:B------:R-:W-:-:S04]  /*04f0*/  IADD3 R17, PT, PT, R17, 0x1, RZ ;  /* 0x0000000111117810 */ /* 0x000fc80007ffe0ff */
[----:B--2---:R-:W-:-:S13]  /*0500*/  ISETP.GE.U32.AND P0, PT, R17, R16, PT ;  /* 0x000000101100720c */ /* 0x004fda0003f06070 */
[----:B---3--:R-:W-:Y:S05]  /*0510*/  @!P0 BRA `(.L_x_5) ;  /* 0xfffffffc00e08947 */ /* 0x008fea000383ffff */
.L_x_4:
[----:B------:R-:W-:Y:S05]  /*0520*/  BSYNC.RECONVERGENT B0 ;  /* 0x0000000000007941 */ /* 0x000fea0003800200 */
.L_x_3:
[----:B------:R-:W-:Y:S01]  /*0530*/  VOTEU.ANY UR4, UPT, PT ;  /* 0x0000000000047886 */ /* 0x000fe200038e0100 */
[----:B------:R-:W-:Y:S01]  /*0540*/  IMAD.WIDE R6, R0, 0x4, R6 ;  /* 0x0000000400067825 */ /* 0x000fe200078e0206 */
[----:B------:R-:W-:Y:S01]  /*0550*/  UFLO.U32 UR5, UR4 ;  /* 0x00000004000572bd */ /* 0x000fe200080e0000 */
[----:B------:R-:W-:Y:S01]  /*0560*/  STG.E.U8 desc[UR6][R18.64], RZ ;  /* 0x000000ff12007986 */ /* 0x000fe2000c101106 */
[----:B------:R-:W-:-:S03]  /*0570*/  UPOPC UR4, UR4 ;  /* 0x00000004000472bf */ /* 0x000fc60008000000 */
[----:B------:R-:W-:Y:S01]  /*0580*/  STG.E desc[UR6][R6.64], R21 ;  /* 0x0000001506007986 */ /* 0x000fe2000c101906 */
[----:B------:R-:W-:Y:S02]  /*0590*/  ISETP.EQ.U32.AND P0, PT, R20, UR5, PT ;  /* 0x0000000514007c0c */ /* 0x000fe4000bf02070 */
[----:B------:R-:W-:-:S11]  /*05a0*/  IADD3 R5, PT, PT, RZ, -UR4, RZ ;  /* 0x80000004ff057c10 */ /* 0x000fd6000fffe0ff */
[----:B------:R-:W-:Y:S01]  /*05b0*/  @P0 REDG.E.ADD.STRONG.GPU desc[UR6][R2.64], R5 ;  /* 0x000000050200098e */ /* 0x000fe2000c12e106 */
[----:B------:R-:W-:Y:S05]  /*05c0*/  EXIT ;  /* 0x000000000000794d */ /* 0x000fea0003800000 */
.L_x_6:
[----:B------:R-:W-:-:S00]  /*05d0*/  BRA `(.L_x_6) ;  /* 0xfffffffc00fc7947 */ /* 0x000fc0000383ffff */
[----:B------:R-:W-:-:S00]  /*05e0*/  NOP ;  /* 0x0000000000007918 */ /* 0x000fc00000000000 */
        /* <DEDUP_REMOVED lines=9> */
.L_x_7:


//--------------------- .nv.shared.reserved.0     --------------------------
	.section	.nv.shared.reserved.0,"aw",@nobits
	.weak		__nv_reservedSMEM_offset_0_alias
	.size		__nv_reservedSMEM_offset_0_alias, 0, 64
	.other		__nv_reservedSMEM_offset_0_alias,@"STO_CUDA_RESERVED_SHARED STV_DEFAULT"
__nv_reservedSMEM_offset_0_alias:
	.zero		0
	.zero		64


//--------------------- .nv.constant0.cuda_update_live --------------------------
	.section	.nv.constant0.cuda_update_live,"a",@progbits
	.sectionflags	@""
	.align	4
.nv.constant0.cuda_update_live:
	.zero		1028


//--------------------- SYMBOLS --------------------------

	.type		.nv.reservedSmem.offset0,@object
	.size		.nv.reservedSmem.offset0,0x4
